//
// Generated by NVIDIA NVVM Compiler
//
// Compiler Build ID: CL-36424714
// Cuda compilation tools, release 13.0, V13.0.88
// Based on NVVM 20.0.0
//

.version 9.0
.target sm_100
.address_size 64

	// .globl	_ZN3cub18CUB_300001_SM_10006detail11EmptyKernelIvEEvv
.global .align 1 .b8 _ZN41_INTERNAL_b17076ee_4_k_cu_a116bdf7_3278064cuda3std3__45__cpo5beginE[1];
.global .align 1 .b8 _ZN41_INTERNAL_b17076ee_4_k_cu_a116bdf7_3278064cuda3std3__45__cpo3endE[1];
.global .align 1 .b8 _ZN41_INTERNAL_b17076ee_4_k_cu_a116bdf7_3278064cuda3std3__45__cpo6cbeginE[1];
.global .align 1 .b8 _ZN41_INTERNAL_b17076ee_4_k_cu_a116bdf7_3278064cuda3std3__45__cpo4cendE[1];
.global .align 1 .b8 _ZN41_INTERNAL_b17076ee_4_k_cu_a116bdf7_3278064cuda3std3__45__cpo6rbeginE[1];
.global .align 1 .b8 _ZN41_INTERNAL_b17076ee_4_k_cu_a116bdf7_3278064cuda3std3__45__cpo4rendE[1];
.global .align 1 .b8 _ZN41_INTERNAL_b17076ee_4_k_cu_a116bdf7_3278064cuda3std3__45__cpo7crbeginE[1];
.global .align 1 .b8 _ZN41_INTERNAL_b17076ee_4_k_cu_a116bdf7_3278064cuda3std3__45__cpo5crendE[1];
.global .align 1 .b8 _ZN41_INTERNAL_b17076ee_4_k_cu_a116bdf7_3278064cuda3std3__443_GLOBAL__N__b17076ee_4_k_cu_a116bdf7_3278066ignoreE[1];
.global .align 1 .b8 _ZN41_INTERNAL_b17076ee_4_k_cu_a116bdf7_3278064cuda3std3__419piecewise_constructE[1];
.global .align 1 .b8 _ZN41_INTERNAL_b17076ee_4_k_cu_a116bdf7_3278064cuda3std3__48in_placeE[1];
.global .align 1 .b8 _ZN41_INTERNAL_b17076ee_4_k_cu_a116bdf7_3278064cuda3std3__420unreachable_sentinelE[1];
.global .align 1 .b8 _ZN41_INTERNAL_b17076ee_4_k_cu_a116bdf7_3278064cuda3std3__47nulloptE[1];
.global .align 1 .b8 _ZN41_INTERNAL_b17076ee_4_k_cu_a116bdf7_3278064cuda3std3__48unexpectE[1];
.global .align 1 .b8 _ZN41_INTERNAL_b17076ee_4_k_cu_a116bdf7_3278064cuda3std6ranges3__45__cpo4swapE[1];
.global .align 1 .b8 _ZN41_INTERNAL_b17076ee_4_k_cu_a116bdf7_3278064cuda3std6ranges3__45__cpo9iter_moveE[1];
.global .align 1 .b8 _ZN41_INTERNAL_b17076ee_4_k_cu_a116bdf7_3278064cuda3std6ranges3__45__cpo5beginE[1];
.global .align 1 .b8 _ZN41_INTERNAL_b17076ee_4_k_cu_a116bdf7_3278064cuda3std6ranges3__45__cpo3endE[1];
.global .align 1 .b8 _ZN41_INTERNAL_b17076ee_4_k_cu_a116bdf7_3278064cuda3std6ranges3__45__cpo6cbeginE[1];
.global .align 1 .b8 _ZN41_INTERNAL_b17076ee_4_k_cu_a116bdf7_3278064cuda3std6ranges3__45__cpo4cendE[1];
.global .align 1 .b8 _ZN41_INTERNAL_b17076ee_4_k_cu_a116bdf7_3278064cuda3std6ranges3__45__cpo7advanceE[1];
.global .align 1 .b8 _ZN41_INTERNAL_b17076ee_4_k_cu_a116bdf7_3278064cuda3std6ranges3__45__cpo9iter_swapE[1];
.global .align 1 .b8 _ZN41_INTERNAL_b17076ee_4_k_cu_a116bdf7_3278064cuda3std6ranges3__45__cpo4nextE[1];
.global .align 1 .b8 _ZN41_INTERNAL_b17076ee_4_k_cu_a116bdf7_3278064cuda3std6ranges3__45__cpo4prevE[1];
.global .align 1 .b8 _ZN41_INTERNAL_b17076ee_4_k_cu_a116bdf7_3278064cuda3std6ranges3__45__cpo4dataE[1];
.global .align 1 .b8 _ZN41_INTERNAL_b17076ee_4_k_cu_a116bdf7_3278064cuda3std6ranges3__45__cpo5cdataE[1];
.global .align 1 .b8 _ZN41_INTERNAL_b17076ee_4_k_cu_a116bdf7_3278064cuda3std6ranges3__45__cpo4sizeE[1];
.global .align 1 .b8 _ZN41_INTERNAL_b17076ee_4_k_cu_a116bdf7_3278064cuda3std6ranges3__45__cpo5ssizeE[1];
.global .align 1 .b8 _ZN41_INTERNAL_b17076ee_4_k_cu_a116bdf7_3278064cuda3std6ranges3__45__cpo8distanceE[1];
.global .align 1 .b8 _ZN41_INTERNAL_b17076ee_4_k_cu_a116bdf7_3278066thrust24THRUST_300001_SM_1000_NS8cuda_cub3parE[1];
.global .align 1 .b8 _ZN41_INTERNAL_b17076ee_4_k_cu_a116bdf7_3278066thrust24THRUST_300001_SM_1000_NS8cuda_cub10par_nosyncE[1];
.global .align 1 .b8 _ZN41_INTERNAL_b17076ee_4_k_cu_a116bdf7_3278066thrust24THRUST_300001_SM_1000_NS6system6detail10sequential3seqE[1];
.global .align 1 .b8 _ZN41_INTERNAL_b17076ee_4_k_cu_a116bdf7_3278066thrust24THRUST_300001_SM_1000_NS12placeholders2_1E[1];
.global .align 1 .b8 _ZN41_INTERNAL_b17076ee_4_k_cu_a116bdf7_3278066thrust24THRUST_300001_SM_1000_NS12placeholders2_2E[1];
.global .align 1 .b8 _ZN41_INTERNAL_b17076ee_4_k_cu_a116bdf7_3278066thrust24THRUST_300001_SM_1000_NS12placeholders2_3E[1];
.global .align 1 .b8 _ZN41_INTERNAL_b17076ee_4_k_cu_a116bdf7_3278066thrust24THRUST_300001_SM_1000_NS12placeholders2_4E[1];
.global .align 1 .b8 _ZN41_INTERNAL_b17076ee_4_k_cu_a116bdf7_3278066thrust24THRUST_300001_SM_1000_NS12placeholders2_5E[1];
.global .align 1 .b8 _ZN41_INTERNAL_b17076ee_4_k_cu_a116bdf7_3278066thrust24THRUST_300001_SM_1000_NS12placeholders2_6E[1];
.global .align 1 .b8 _ZN41_INTERNAL_b17076ee_4_k_cu_a116bdf7_3278066thrust24THRUST_300001_SM_1000_NS12placeholders2_7E[1];
.global .align 1 .b8 _ZN41_INTERNAL_b17076ee_4_k_cu_a116bdf7_3278066thrust24THRUST_300001_SM_1000_NS12placeholders2_8E[1];
.global .align 1 .b8 _ZN41_INTERNAL_b17076ee_4_k_cu_a116bdf7_3278066thrust24THRUST_300001_SM_1000_NS12placeholders2_9E[1];
.global .align 1 .b8 _ZN41_INTERNAL_b17076ee_4_k_cu_a116bdf7_3278066thrust24THRUST_300001_SM_1000_NS12placeholders3_10E[1];
.global .align 1 .b8 _ZN41_INTERNAL_b17076ee_4_k_cu_a116bdf7_3278066thrust24THRUST_300001_SM_1000_NS3seqE[1];

.visible .entry _ZN3cub18CUB_300001_SM_10006detail11EmptyKernelIvEEvv()
{


	ret;

}


// ===== COMPILED SASS (sm_100) =====

	.target	sm_100

	.elftype	@"ET_EXEC"


//--------------------- .note.nv.tkinfo           --------------------------
	.section	.note.nv.tkinfo,"",@"SHT_NOTE"
	.sectionflags	@"SHF_NOTE_NV_TKINFO"
	.tkinfo
        /*0018*/ 	.word	0x00000002
        /*0030*/ 	.string	""
        /*0030*/ 	.string	"ptxas"
        /*0030*/ 	.string	"Cuda compilation tools, release 13.0, V13.0.88"
        /*0030*/ 	.string	"Build cuda_13.0.r13.0/compiler.36424714_0"
        /*0030*/ 	.string	"-arch sm_100 -m 64 "



//--------------------- .note.nv.cuinfo           --------------------------
	.section	.note.nv.cuinfo,"",@"SHT_NOTE"
	.sectionflags	@"SHF_NOTE_NV_CUINFO"
        /*0018*/ 	.short	0x0002
        /*001a*/ 	.short	0x0064
        /*001c*/ 	.short	0x0082
	.zero		2


//--------------------- .nv.info                  --------------------------
	.section	.nv.info,"",@"SHT_CUDA_INFO"
	.align	4


	//----- nvinfo : EIATTR_REGCOUNT
	.align		4
        /*0000*/ 	.byte	0x04, 0x2f
        /*0002*/ 	.short	(.L_44 - .L_43)
	.align		4
.L_43:
        /*0004*/ 	.word	index@(_ZN3cub18CUB_300001_SM_10006detail11EmptyKernelIvEEvv)
        /*0008*/ 	.word	0x00000004


	//----- nvinfo : EIATTR_FRAME_SIZE
	.align		4
.L_44:
        /*000c*/ 	.byte	0x04, 0x11
        /*000e*/ 	.short	(.L_46 - .L_45)
	.align		4
.L_45:
        /*0010*/ 	.word	index@(_ZN3cub18CUB_300001_SM_10006detail11EmptyKernelIvEEvv)
        /*0014*/ 	.word	0x00000000


	//----- nvinfo : EIATTR_MIN_STACK_SIZE
	.align		4
.L_46:
        /*0018*/ 	.byte	0x04, 0x12
        /*001a*/ 	.short	(.L_48 - .L_47)
	.align		4
.L_47:
        /*001c*/ 	.word	index@(_ZN3cub18CUB_300001_SM_10006detail11EmptyKernelIvEEvv)
        /*0020*/ 	.word	0x00000000
.L_48:


//--------------------- .nv.compat                --------------------------
	.section	.nv.compat,"",@"SHT_CUDA_COMPAT_INFO"
	.align	4
        /*0000*/ 	.byte	0x02, 0x09, 0x00, 0x00, 0x02, 0x02, 0x01, 0x00, 0x02, 0x05, 0x05, 0x00, 0x03, 0x07, 0x01, 0x01
        /*0010*/ 	.byte	0x02, 0x03, 0x00, 0x00, 0x02, 0x06, 0x01, 0x00, 0x04, 0x0b, 0x08, 0x00, 0x09, 0x00, 0x00, 0x00
        /*0020*/ 	.byte	0x00, 0x00, 0x00, 0x00


//--------------------- .nv.info._ZN3cub18CUB_300001_SM_10006detail11EmptyKernelIvEEvv --------------------------
	.section	.nv.info._ZN3cub18CUB_300001_SM_10006detail11EmptyKernelIvEEvv,"",@"SHT_CUDA_INFO"
	.sectionflags	@""
	.align	4


	//----- nvinfo : EIATTR_CUDA_API_VERSION
	.align		4
        /*0000*/ 	.byte	0x04, 0x37
        /*0002*/ 	.short	(.L_50 - .L_49)
.L_49:
        /*0004*/ 	.word	0x00000082


	//----- nvinfo : EIATTR_SPARSE_MMA_MASK
	.align		4
.L_50:
        /*0008*/ 	.byte	0x03, 0x50
        /*000a*/ 	.short	0x0000


	//----- nvinfo : EIATTR_MAXREG_COUNT
	.align		4
        /*000c*/ 	.byte	0x03, 0x1b
        /*000e*/ 	.short	0x00ff


	//----- nvinfo : EIATTR_MERCURY_ISA_VERSION
	.align		4
        /*0010*/ 	.byte	0x03, 0x5f
        /*0012*/ 	.short	0x0101


	//----- nvinfo : EIATTR_VRC_CTA_INIT_COUNT
	.align		4
        /*0014*/ 	.byte	0x02, 0x4a
	.zero		1
	.zero		1


	//----- nvinfo : EIATTR_EXIT_INSTR_OFFSETS
	.align		4
        /*0018*/ 	.byte	0x04, 0x1c
        /*001a*/ 	.short	(.L_52 - .L_51)


	//   ....[0]....
.L_51:
        /*001c*/ 	.word	0x00000010


	//----- nvinfo : EIATTR_SW_WAR
	.align		4
.L_52:
        /*0020*/ 	.byte	0x04, 0x36
        /*0022*/ 	.short	(.L_54 - .L_53)
.L_53:
        /*0024*/ 	.word	0x00000008
.L_54:


//--------------------- .nv.callgraph             --------------------------
	.section	.nv.callgraph,"",@"SHT_CUDA_CALLGRAPH"
	.align	4
	.sectionentsize	8
	.align		4
        /*0000*/ 	.word	0x00000000
	.align		4
        /*0004*/ 	.word	0xffffffff
	.align		4
        /*0008*/ 	.word	0x00000000
	.align		4
        /*000c*/ 	.word	0xfffffffe
	.align		4
        /*0010*/ 	.word	0x00000000
	.align		4
        /*0014*/ 	.word	0xfffffffd
	.align		4
        /*0018*/ 	.word	0x00000000
	.align		4
        /*001c*/ 	.word	0xfffffffc


//--------------------- .nv.constant4             --------------------------
	.section	.nv.constant4,"a",@progbits
	.align	8
	.align		8
.nv.constant4:
        /*0000*/ 	.dword	_ZN41_INTERNAL_b17076ee_4_k_cu_a116bdf7_3278424cuda3std3__45__cpo5beginE
	.align		8
        /*0008*/ 	.dword	_ZN41_INTERNAL_b17076ee_4_k_cu_a116bdf7_3278424cuda3std3__45__cpo3endE
	.align		8
        /*0010*/ 	.dword	_ZN41_INTERNAL_b17076ee_4_k_cu_a116bdf7_3278424cuda3std3__45__cpo6cbeginE
	.align		8
        /*0018*/ 	.dword	_ZN41_INTERNAL_b17076ee_4_k_cu_a116bdf7_3278424cuda3std3__45__cpo4cendE
	.align		8
        /*0020*/ 	.dword	_ZN41_INTERNAL_b17076ee_4_k_cu_a116bdf7_3278424cuda3std3__45__cpo6rbeginE
	.align		8
        /*0028*/ 	.dword	_ZN41_INTERNAL_b17076ee_4_k_cu_a116bdf7_3278424cuda3std3__45__cpo4rendE
	.align		8
        /*0030*/ 	.dword	_ZN41_INTERNAL_b17076ee_4_k_cu_a116bdf7_3278424cuda3std3__45__cpo7crbeginE
	.align		8
        /*0038*/ 	.dword	_ZN41_INTERNAL_b17076ee_4_k_cu_a116bdf7_3278424cuda3std3__45__cpo5crendE
	.align		8
        /*0040*/ 	.dword	_ZN41_INTERNAL_b17076ee_4_k_cu_a116bdf7_3278424cuda3std3__443_GLOBAL__N__b17076ee_4_k_cu_a116bdf7_3278426ignoreE
	.align		8
        /*0048*/ 	.dword	_ZN41_INTERNAL_b17076ee_4_k_cu_a116bdf7_3278424cuda3std3__419piecewise_constructE
	.align		8
        /*0050*/ 	.dword	_ZN41_INTERNAL_b17076ee_4_k_cu_a116bdf7_3278424cuda3std3__48in_placeE
	.align		8
        /*0058*/ 	.dword	_ZN41_INTERNAL_b17076ee_4_k_cu_a116bdf7_3278424cuda3std3__420unreachable_sentinelE
	.align		8
        /*0060*/ 	.dword	_ZN41_INTERNAL_b17076ee_4_k_cu_a116bdf7_3278424cuda3std3__47nulloptE
	.align		8
        /*0068*/ 	.dword	_ZN41_INTERNAL_b17076ee_4_k_cu_a116bdf7_3278424cuda3std3__48unexpectE
	.align		8
        /*0070*/ 	.dword	_ZN41_INTERNAL_b17076ee_4_k_cu_a116bdf7_3278424cuda3std6ranges3__45__cpo4swapE
	.align		8
        /*0078*/ 	.dword	_ZN41_INTERNAL_b17076ee_4_k_cu_a116bdf7_3278424cuda3std6ranges3__45__cpo9iter_moveE
	.align		8
        /*0080*/ 	.dword	_ZN41_INTERNAL_b17076ee_4_k_cu_a116bdf7_3278424cuda3std6ranges3__45__cpo5beginE
	.align		8
        /*0088*/ 	.dword	_ZN41_INTERNAL_b17076ee_4_k_cu_a116bdf7_3278424cuda3std6ranges3__45__cpo3endE
	.align		8
        /*0090*/ 	.dword	_ZN41_INTERNAL_b17076ee_4_k_cu_a116bdf7_3278424cuda3std6ranges3__45__cpo6cbeginE
	.align		8
        /*0098*/ 	.dword	_ZN41_INTERNAL_b17076ee_4_k_cu_a116bdf7_3278424cuda3std6ranges3__45__cpo4cendE
	.align		8
        /*00a0*/ 	.dword	_ZN41_INTERNAL_b17076ee_4_k_cu_a116bdf7_3278424cuda3std6ranges3__45__cpo7advanceE
	.align		8
        /*00a8*/ 	.dword	_ZN41_INTERNAL_b17076ee_4_k_cu_a116bdf7_3278424cuda3std6ranges3__45__cpo9iter_swapE
	.align		8
        /*00b0*/ 	.dword	_ZN41_INTERNAL_b17076ee_4_k_cu_a116bdf7_3278424cuda3std6ranges3__45__cpo4nextE
	.align		8
        /*00b8*/ 	.dword	_ZN41_INTERNAL_b17076ee_4_k_cu_a116bdf7_3278424cuda3std6ranges3__45__cpo4prevE
	.align		8
        /*00c0*/ 	.dword	_ZN41_INTERNAL_b17076ee_4_k_cu_a116bdf7_3278424cuda3std6ranges3__45__cpo4dataE
	.align		8
        /*00c8*/ 	.dword	_ZN41_INTERNAL_b17076ee_4_k_cu_a116bdf7_3278424cuda3std6ranges3__45__cpo5cdataE
	.align		8
        /*00d0*/ 	.dword	_ZN41_INTERNAL_b17076ee_4_k_cu_a116bdf7_3278424cuda3std6ranges3__45__cpo4sizeE
	.align		8
        /*00d8*/ 	.dword	_ZN41_INTERNAL_b17076ee_4_k_cu_a116bdf7_3278424cuda3std6ranges3__45__cpo5ssizeE
	.align		8
        /*00e0*/ 	.dword	_ZN41_INTERNAL_b17076ee_4_k_cu_a116bdf7_3278424cuda3std6ranges3__45__cpo8distanceE
	.align		8
        /*00e8*/ 	.dword	_ZN41_INTERNAL_b17076ee_4_k_cu_a116bdf7_3278426thrust24THRUST_300001_SM_1000_NS8cuda_cub3parE
	.align		8
        /*00f0*/ 	.dword	_ZN41_INTERNAL_b17076ee_4_k_cu_a116bdf7_3278426thrust24THRUST_300001_SM_1000_NS8cuda_cub10par_nosyncE
	.align		8
        /*00f8*/ 	.dword	_ZN41_INTERNAL_b17076ee_4_k_cu_a116bdf7_3278426thrust24THRUST_300001_SM_1000_NS6system6detail10sequential3seqE
	.align		8
        /*0100*/ 	.dword	_ZN41_INTERNAL_b17076ee_4_k_cu_a116bdf7_3278426thrust24THRUST_300001_SM_1000_NS12placeholders2_1E
	.align		8
        /*0108*/ 	.dword	_ZN41_INTERNAL_b17076ee_4_k_cu_a116bdf7_3278426thrust24THRUST_300001_SM_1000_NS12placeholders2_2E
	.align		8
        /*0110*/ 	.dword	_ZN41_INTERNAL_b17076ee_4_k_cu_a116bdf7_3278426thrust24THRUST_300001_SM_1000_NS12placeholders2_3E
	.align		8
        /*0118*/ 	.dword	_ZN41_INTERNAL_b17076ee_4_k_cu_a116bdf7_3278426thrust24THRUST_300001_SM_1000_NS12placeholders2_4E
	.align		8
        /*0120*/ 	.dword	_ZN41_INTERNAL_b17076ee_4_k_cu_a116bdf7_3278426thrust24THRUST_300001_SM_1000_NS12placeholders2_5E
	.align		8
        /*0128*/ 	.dword	_ZN41_INTERNAL_b17076ee_4_k_cu_a116bdf7_3278426thrust24THRUST_300001_SM_1000_NS12placeholders2_6E
	.align		8
        /*0130*/ 	.dword	_ZN41_INTERNAL_b17076ee_4_k_cu_a116bdf7_3278426thrust24THRUST_300001_SM_1000_NS12placeholders2_7E
	.align		8
        /*0138*/ 	.dword	_ZN41_INTERNAL_b17076ee_4_k_cu_a116bdf7_3278426thrust24THRUST_300001_SM_1000_NS12placeholders2_8E
	.align		8
        /*0140*/ 	.dword	_ZN41_INTERNAL_b17076ee_4_k_cu_a116bdf7_3278426thrust24THRUST_300001_SM_1000_NS12placeholders2_9E
	.align		8
        /*0148*/ 	.dword	_ZN41_INTERNAL_b17076ee_4_k_cu_a116bdf7_3278426thrust24THRUST_300001_SM_1000_NS12placeholders3_10E
	.align		8
        /*0150*/ 	.dword	_ZN41_INTERNAL_b17076ee_4_k_cu_a116bdf7_3278426thrust24THRUST_300001_SM_1000_NS3seqE


//--------------------- .text._ZN3cub18CUB_300001_SM_10006detail11EmptyKernelIvEEvv --------------------------
	.section	.text._ZN3cub18CUB_300001_SM_10006detail11EmptyKernelIvEEvv,"ax",@progbits
	.align	128
        .global         _ZN3cub18CUB_300001_SM_10006detail11EmptyKernelIvEEvv
        .type           _ZN3cub18CUB_300001_SM_10006detail11EmptyKernelIvEEvv,@function
        .size           _ZN3cub18CUB_300001_SM_10006detail11EmptyKernelIvEEvv,(.L_x_1 - _ZN3cub18CUB_300001_SM_10006detail11EmptyKernelIvEEvv)
        .other          _ZN3cub18CUB_300001_SM_10006detail11EmptyKernelIvEEvv,@"STO_CUDA_ENTRY STV_DEFAULT"
_ZN3cub18CUB_300001_SM_10006detail11EmptyKernelIvEEvv:
.text._ZN3cub18CUB_300001_SM_10006detail11EmptyKernelIvEEvv:
[----:B------:R-:W-:Y:S01]  /*0000*/  LDC R1, c[0x0][0x37c] ;  /* 0x0000df00ff017b82 */ /* 0x000fe20000000800 */
[----:B------:R-:W-:Y:S05]  /*0010*/  EXIT ;  /* 0x000000000000794d */ /* 0x000fea0003800000 */
.L_x_0:
[----:B------:R-:W-:-:S00]  /*0020*/  BRA `(.L_x_0) ;  /* 0xfffffffc00fc7947 */ /* 0x000fc0000383ffff */
[----:B------:R-:W-:-:S00]  /*0030*/  NOP ;  /* 0x0000000000007918 */ /* 0x000fc00000000000 */
        /* <DEDUP_REMOVED lines=12> */
.L_x_1:


//--------------------- .nv.shared.reserved.0     --------------------------
	.section	.nv.shared.reserved.0,"aw",@nobits
	.weak		__nv_reservedSMEM_offset_0_alias
	.size		__nv_reservedSMEM_offset_0_alias, 0, 64
	.other		__nv_reservedSMEM_offset_0_alias,@"STO_CUDA_RESERVED_SHARED STV_DEFAULT"
__nv_reservedSMEM_offset_0_alias:
	.zero		0
	.zero		64


//--------------------- .nv.global                --------------------------
	.section	.nv.global,"aw",@nobits
.nv.global:
	.type		_ZN41_INTERNAL_b17076ee_4_k_cu_a116bdf7_3278426thrust24THRUST_300001_SM_1000_NS3seqE,@object
	.size		_ZN41_INTERNAL_b17076ee_4_k_cu_a116bdf7_3278426thrust24THRUST_300001_SM_1000_NS3seqE,(_ZN41_INTERNAL_b17076ee_4_k_cu_a116bdf7_3278424cuda3std3__48in_placeE - _ZN41_INTERNAL_b17076ee_4_k_cu_a116bdf7_3278426thrust24THRUST_300001_SM_1000_NS3seqE)
_ZN41_INTERNAL_b17076ee_4_k_cu_a116bdf7_3278426thrust24THRUST_300001_SM_1000_NS3seqE:
	.zero		1
	.type		_ZN41_INTERNAL_b17076ee_4_k_cu_a116bdf7_3278424cuda3std3__48in_placeE,@object
	.size		_ZN41_INTERNAL_b17076ee_4_k_cu_a116bdf7_3278424cuda3std3__48in_placeE,(_ZN41_INTERNAL_b17076ee_4_k_cu_a116bdf7_3278424cuda3std6ranges3__45__cpo4sizeE - _ZN41_INTERNAL_b17076ee_4_k_cu_a116bdf7_3278424cuda3std3__48in_placeE)
_ZN41_INTERNAL_b17076ee_4_k_cu_a116bdf7_3278424cuda3std3__48in_placeE:
	.zero		1
	.type		_ZN41_INTERNAL_b17076ee_4_k_cu_a116bdf7_3278424cuda3std6ranges3__45__cpo4sizeE,@object
	.size		_ZN41_INTERNAL_b17076ee_4_k_cu_a116bdf7_3278424cuda3std6ranges3__45__cpo4sizeE,(_ZN41_INTERNAL_b17076ee_4_k_cu_a116bdf7_3278426thrust24THRUST_300001_SM_1000_NS12placeholders2_3E - _ZN41_INTERNAL_b17076ee_4_k_cu_a116bdf7_3278424cuda3std6ranges3__45__cpo4sizeE)
_ZN41_INTERNAL_b17076ee_4_k_cu_a116bdf7_3278424cuda3std6ranges3__45__cpo4sizeE:
	.zero		1
	.type		_ZN41_INTERNAL_b17076ee_4_k_cu_a116bdf7_3278426thrust24THRUST_300001_SM_1000_NS12placeholders2_3E,@object
	.size		_ZN41_INTERNAL_b17076ee_4_k_cu_a116bdf7_3278426thrust24THRUST_300001_SM_1000_NS12placeholders2_3E,(_ZN41_INTERNAL_b17076ee_4_k_cu_a116bdf7_3278424cuda3std3__45__cpo6cbeginE - _ZN41_INTERNAL_b17076ee_4_k_cu_a116bdf7_3278426thrust24THRUST_300001_SM_1000_NS12placeholders2_3E)
_ZN41_INTERNAL_b17076ee_4_k_cu_a116bdf7_3278426thrust24THRUST_300001_SM_1000_NS12placeholders2_3E:
	.zero		1
	.type		_ZN41_INTERNAL_b17076ee_4_k_cu_a116bdf7_3278424cuda3std3__45__cpo6cbeginE,@object
	.size		_ZN41_INTERNAL_b17076ee_4_k_cu_a116bdf7_3278424cuda3std3__45__cpo6cbeginE,(_ZN41_INTERNAL_b17076ee_4_k_cu_a116bdf7_3278424cuda3std6ranges3__45__cpo6cbeginE - _ZN41_INTERNAL_b17076ee_4_k_cu_a116bdf7_3278424cuda3std3__45__cpo6cbeginE)
_ZN41_INTERNAL_b17076ee_4_k_cu_a116bdf7_3278424cuda3std3__45__cpo6cbeginE:
	.zero		1
	.type		_ZN41_INTERNAL_b17076ee_4_k_cu_a116bdf7_3278424cuda3std6ranges3__45__cpo6cbeginE,@object
	.size		_ZN41_INTERNAL_b17076ee_4_k_cu_a116bdf7_3278424cuda3std6ranges3__45__cpo6cbeginE,(_ZN41_INTERNAL_b17076ee_4_k_cu_a116bdf7_3278426thrust24THRUST_300001_SM_1000_NS12placeholders2_7E - _ZN41_INTERNAL_b17076ee_4_k_cu_a116bdf7_3278424cuda3std6ranges3__45__cpo6cbeginE)
_ZN41_INTERNAL_b17076ee_4_k_cu_a116bdf7_3278424cuda3std6ranges3__45__cpo6cbeginE:
	.zero		1
	.type		_ZN41_INTERNAL_b17076ee_4_k_cu_a116bdf7_3278426thrust24THRUST_300001_SM_1000_NS12placeholders2_7E,@object
	.size		_ZN41_INTERNAL_b17076ee_4_k_cu_a116bdf7_3278426thrust24THRUST_300001_SM_1000_NS12placeholders2_7E,(_ZN41_INTERNAL_b17076ee_4_k_cu_a116bdf7_3278424cuda3std3__45__cpo7crbeginE - _ZN41_INTERNAL_b17076ee_4_k_cu_a116bdf7_3278426thrust24THRUST_300001_SM_1000_NS12placeholders2_7E)
_ZN41_INTERNAL_b17076ee_4_k_cu_a116bdf7_3278426thrust24THRUST_300001_SM_1000_NS12placeholders2_7E:
	.zero		1
	.type		_ZN41_INTERNAL_b17076ee_4_k_cu_a116bdf7_3278424cuda3std3__45__cpo7crbeginE,@object
	.size		_ZN41_INTERNAL_b17076ee_4_k_cu_a116bdf7_3278424cuda3std3__45__cpo7crbeginE,(_ZN41_INTERNAL_b17076ee_4_k_cu_a116bdf7_3278424cuda3std6ranges3__45__cpo4nextE - _ZN41_INTERNAL_b17076ee_4_k_cu_a116bdf7_3278424cuda3std3__45__cpo7crbeginE)
_ZN41_INTERNAL_b17076ee_4_k_cu_a116bdf7_3278424cuda3std3__45__cpo7crbeginE:
	.zero		1
	.type		_ZN41_INTERNAL_b17076ee_4_k_cu_a116bdf7_3278424cuda3std6ranges3__45__cpo4nextE,@object
	.size		_ZN41_INTERNAL_b17076ee_4_k_cu_a116bdf7_3278424cuda3std6ranges3__45__cpo4nextE,(_ZN41_INTERNAL_b17076ee_4_k_cu_a116bdf7_3278424cuda3std6ranges3__45__cpo4swapE - _ZN41_INTERNAL_b17076ee_4_k_cu_a116bdf7_3278424cuda3std6ranges3__45__cpo4nextE)
_ZN41_INTERNAL_b17076ee_4_k_cu_a116bdf7_3278424cuda3std6ranges3__45__cpo4nextE:
	.zero		1
	.type		_ZN41_INTERNAL_b17076ee_4_k_cu_a116bdf7_3278424cuda3std6ranges3__45__cpo4swapE,@object
	.size		_ZN41_INTERNAL_b17076ee_4_k_cu_a116bdf7_3278424cuda3std6ranges3__45__cpo4swapE,(_ZN41_INTERNAL_b17076ee_4_k_cu_a116bdf7_3278426thrust24THRUST_300001_SM_1000_NS8cuda_cub10par_nosyncE - _ZN41_INTERNAL_b17076ee_4_k_cu_a116bdf7_3278424cuda3std6ranges3__45__cpo4swapE)
_ZN41_INTERNAL_b17076ee_4_k_cu_a116bdf7_3278424cuda3std6ranges3__45__cpo4swapE:
	.zero		1
	.type		_ZN41_INTERNAL_b17076ee_4_k_cu_a116bdf7_3278426thrust24THRUST_300001_SM_1000_NS8cuda_cub10par_nosyncE,@object
	.size		_ZN41_INTERNAL_b17076ee_4_k_cu_a116bdf7_3278426thrust24THRUST_300001_SM_1000_NS8cuda_cub10par_nosyncE,(_ZN41_INTERNAL_b17076ee_4_k_cu_a116bdf7_3278426thrust24THRUST_300001_SM_1000_NS12placeholders2_9E - _ZN41_INTERNAL_b17076ee_4_k_cu_a116bdf7_3278426thrust24THRUST_300001_SM_1000_NS8cuda_cub10par_nosyncE)
_ZN41_INTERNAL_b17076ee_4_k_cu_a116bdf7_3278426thrust24THRUST_300001_SM_1000_NS8cuda_cub10par_nosyncE:
	.zero		1
	.type		_ZN41_INTERNAL_b17076ee_4_k_cu_a116bdf7_3278426thrust24THRUST_300001_SM_1000_NS12placeholders2_9E,@object
	.size		_ZN41_INTERNAL_b17076ee_4_k_cu_a116bdf7_3278426thrust24THRUST_300001_SM_1000_NS12placeholders2_9E,(_ZN41_INTERNAL_b17076ee_4_k_cu_a116bdf7_3278424cuda3std3__443_GLOBAL__N__b17076ee_4_k_cu_a116bdf7_3278426ignoreE - _ZN41_INTERNAL_b17076ee_4_k_cu_a116bdf7_3278426thrust24THRUST_300001_SM_1000_NS12placeholders2_9E)
_ZN41_INTERNAL_b17076ee_4_k_cu_a116bdf7_3278426thrust24THRUST_300001_SM_1000_NS12placeholders2_9E:
	.zero		1
	.type		_ZN41_INTERNAL_b17076ee_4_k_cu_a116bdf7_3278424cuda3std3__443_GLOBAL__N__b17076ee_4_k_cu_a116bdf7_3278426ignoreE,@object
	.size		_ZN41_INTERNAL_b17076ee_4_k_cu_a116bdf7_3278424cuda3std3__443_GLOBAL__N__b17076ee_4_k_cu_a116bdf7_3278426ignoreE,(_ZN41_INTERNAL_b17076ee_4_k_cu_a116bdf7_3278424cuda3std6ranges3__45__cpo4dataE - _ZN41_INTERNAL_b17076ee_4_k_cu_a116bdf7_3278424cuda3std3__443_GLOBAL__N__b17076ee_4_k_cu_a116bdf7_3278426ignoreE)
_ZN41_INTERNAL_b17076ee_4_k_cu_a116bdf7_3278424cuda3std3__443_GLOBAL__N__b17076ee_4_k_cu_a116bdf7_3278426ignoreE:
	.zero		1
	.type		_ZN41_INTERNAL_b17076ee_4_k_cu_a116bdf7_3278424cuda3std6ranges3__45__cpo4dataE,@object
	.size		_ZN41_INTERNAL_b17076ee_4_k_cu_a116bdf7_3278424cuda3std6ranges3__45__cpo4dataE,(_ZN41_INTERNAL_b17076ee_4_k_cu_a116bdf7_3278426thrust24THRUST_300001_SM_1000_NS12placeholders2_1E - _ZN41_INTERNAL_b17076ee_4_k_cu_a116bdf7_3278424cuda3std6ranges3__45__cpo4dataE)
_ZN41_INTERNAL_b17076ee_4_k_cu_a116bdf7_3278424cuda3std6ranges3__45__cpo4dataE:
	.zero		1
	.type		_ZN41_INTERNAL_b17076ee_4_k_cu_a116bdf7_3278426thrust24THRUST_300001_SM_1000_NS12placeholders2_1E,@object
	.size		_ZN41_INTERNAL_b17076ee_4_k_cu_a116bdf7_3278426thrust24THRUST_300001_SM_1000_NS12placeholders2_1E,(_ZN41_INTERNAL_b17076ee_4_k_cu_a116bdf7_3278424cuda3std3__45__cpo5beginE - _ZN41_INTERNAL_b17076ee_4_k_cu_a116bdf7_3278426thrust24THRUST_300001_SM_1000_NS12placeholders2_1E)
_ZN41_INTERNAL_b17076ee_4_k_cu_a116bdf7_3278426thrust24THRUST_300001_SM_1000_NS12placeholders2_1E:
	.zero		1
	.type		_ZN41_INTERNAL_b17076ee_4_k_cu_a116bdf7_3278424cuda3std3__45__cpo5beginE,@object
	.size		_ZN41_INTERNAL_b17076ee_4_k_cu_a116bdf7_3278424cuda3std3__45__cpo5beginE,(_ZN41_INTERNAL_b17076ee_4_k_cu_a116bdf7_3278424cuda3std6ranges3__45__cpo5beginE - _ZN41_INTERNAL_b17076ee_4_k_cu_a116bdf7_3278424cuda3std3__45__cpo5beginE)
_ZN41_INTERNAL_b17076ee_4_k_cu_a116bdf7_3278424cuda3std3__45__cpo5beginE:
	.zero		1
	.type		_ZN41_INTERNAL_b17076ee_4_k_cu_a116bdf7_3278424cuda3std6ranges3__45__cpo5beginE,@object
	.size		_ZN41_INTERNAL_b17076ee_4_k_cu_a116bdf7_3278424cuda3std6ranges3__45__cpo5beginE,(_ZN41_INTERNAL_b17076ee_4_k_cu_a116bdf7_3278426thrust24THRUST_300001_SM_1000_NS12placeholders2_5E - _ZN41_INTERNAL_b17076ee_4_k_cu_a116bdf7_3278424cuda3std6ranges3__45__cpo5beginE)
_ZN41_INTERNAL_b17076ee_4_k_cu_a116bdf7_3278424cuda3std6ranges3__45__cpo5beginE:
	.zero		1
	.type		_ZN41_INTERNAL_b17076ee_4_k_cu_a116bdf7_3278426thrust24THRUST_300001_SM_1000_NS12placeholders2_5E,@object
	.size		_ZN41_INTERNAL_b17076ee_4_k_cu_a116bdf7_3278426thrust24THRUST_300001_SM_1000_NS12placeholders2_5E,(_ZN41_INTERNAL_b17076ee_4_k_cu_a116bdf7_3278424cuda3std3__45__cpo6rbeginE - _ZN41_INTERNAL_b17076ee_4_k_cu_a116bdf7_3278426thrust24THRUST_300001_SM_1000_NS12placeholders2_5E)
_ZN41_INTERNAL_b17076ee_4_k_cu_a116bdf7_3278426thrust24THRUST_300001_SM_1000_NS12placeholders2_5E:
	.zero		1
	.type		_ZN41_INTERNAL_b17076ee_4_k_cu_a116bdf7_3278424cuda3std3__45__cpo6rbeginE,@object
	.size		_ZN41_INTERNAL_b17076ee_4_k_cu_a116bdf7_3278424cuda3std3__45__cpo6rbeginE,(_ZN41_INTERNAL_b17076ee_4_k_cu_a116bdf7_3278424cuda3std6ranges3__45__cpo7advanceE - _ZN41_INTERNAL_b17076ee_4_k_cu_a116bdf7_3278424cuda3std3__45__cpo6rbeginE)
_ZN41_INTERNAL_b17076ee_4_k_cu_a116bdf7_3278424cuda3std3__45__cpo6rbeginE:
	.zero		1
	.type		_ZN41_INTERNAL_b17076ee_4_k_cu_a116bdf7_3278424cuda3std6ranges3__45__cpo7advanceE,@object
	.size		_ZN41_INTERNAL_b17076ee_4_k_cu_a116bdf7_3278424cuda3std6ranges3__45__cpo7advanceE,(_ZN41_INTERNAL_b17076ee_4_k_cu_a116bdf7_3278424cuda3std3__47nulloptE - _ZN41_INTERNAL_b17076ee_4_k_cu_a116bdf7_3278424cuda3std6ranges3__45__cpo7advanceE)
_ZN41_INTERNAL_b17076ee_4_k_cu_a116bdf7_3278424cuda3std6ranges3__45__cpo7advanceE:
	.zero		1
	.type		_ZN41_INTERNAL_b17076ee_4_k_cu_a116bdf7_3278424cuda3std3__47nulloptE,@object
	.size		_ZN41_INTERNAL_b17076ee_4_k_cu_a116bdf7_3278424cuda3std3__47nulloptE,(_ZN41_INTERNAL_b17076ee_4_k_cu_a116bdf7_3278424cuda3std6ranges3__45__cpo8distanceE - _ZN41_INTERNAL_b17076ee_4_k_cu_a116bdf7_3278424cuda3std3__47nulloptE)
_ZN41_INTERNAL_b17076ee_4_k_cu_a116bdf7_3278424cuda3std3__47nulloptE:
	.zero		1
	.type		_ZN41_INTERNAL_b17076ee_4_k_cu_a116bdf7_3278424cuda3std6ranges3__45__cpo8distanceE,@object
	.size		_ZN41_INTERNAL_b17076ee_4_k_cu_a116bdf7_3278424cuda3std6ranges3__45__cpo8distanceE,(_ZN41_INTERNAL_b17076ee_4_k_cu_a116bdf7_3278426thrust24THRUST_300001_SM_1000_NS12placeholders3_10E - _ZN41_INTERNAL_b17076ee_4_k_cu_a116bdf7_3278424cuda3std6ranges3__45__cpo8distanceE)
_ZN41_INTERNAL_b17076ee_4_k_cu_a116bdf7_3278424cuda3std6ranges3__45__cpo8distanceE:
	.zero		1
	.type		_ZN41_INTERNAL_b17076ee_4_k_cu_a116bdf7_3278426thrust24THRUST_300001_SM_1000_NS12placeholders3_10E,@object
	.size		_ZN41_INTERNAL_b17076ee_4_k_cu_a116bdf7_3278426thrust24THRUST_300001_SM_1000_NS12placeholders3_10E,(_ZN41_INTERNAL_b17076ee_4_k_cu_a116bdf7_3278424cuda3std3__419piecewise_constructE - _ZN41_INTERNAL_b17076ee_4_k_cu_a116bdf7_3278426thrust24THRUST_300001_SM_1000_NS12placeholders3_10E)
_ZN41_INTERNAL_b17076ee_4_k_cu_a116bdf7_3278426thrust24THRUST_300001_SM_1000_NS12placeholders3_10E:
	.zero		1
	.type		_ZN41_INTERNAL_b17076ee_4_k_cu_a116bdf7_3278424cuda3std3__419piecewise_constructE,@object
	.size		_ZN41_INTERNAL_b17076ee_4_k_cu_a116bdf7_3278424cuda3std3__419piecewise_constructE,(_ZN41_INTERNAL_b17076ee_4_k_cu_a116bdf7_3278424cuda3std6ranges3__45__cpo5cdataE - _ZN41_INTERNAL_b17076ee_4_k_cu_a116bdf7_3278424cuda3std3__419piecewise_constructE)
_ZN41_INTERNAL_b17076ee_4_k_cu_a116bdf7_3278424cuda3std3__419piecewise_constructE:
	.zero		1
	.type		_ZN41_INTERNAL_b17076ee_4_k_cu_a116bdf7_3278424cuda3std6ranges3__45__cpo5cdataE,@object
	.size		_ZN41_INTERNAL_b17076ee_4_k_cu_a116bdf7_3278424cuda3std6ranges3__45__cpo5cdataE,(_ZN41_INTERNAL_b17076ee_4_k_cu_a116bdf7_3278426thrust24THRUST_300001_SM_1000_NS12placeholders2_2E - _ZN41_INTERNAL_b17076ee_4_k_cu_a116bdf7_3278424cuda3std6ranges3__45__cpo5cdataE)
_ZN41_INTERNAL_b17076ee_4_k_cu_a116bdf7_3278424cuda3std6ranges3__45__cpo5cdataE:
	.zero		1
	.type		_ZN41_INTERNAL_b17076ee_4_k_cu_a116bdf7_3278426thrust24THRUST_300001_SM_1000_NS12placeholders2_2E,@object
	.size		_ZN41_INTERNAL_b17076ee_4_k_cu_a116bdf7_3278426thrust24THRUST_300001_SM_1000_NS12placeholders2_2E,(_ZN41_INTERNAL_b17076ee_4_k_cu_a116bdf7_3278424cuda3std3__45__cpo3endE - _ZN41_INTERNAL_b17076ee_4_k_cu_a116bdf7_3278426thrust24THRUST_300001_SM_1000_NS12placeholders2_2E)
_ZN41_INTERNAL_b17076ee_4_k_cu_a116bdf7_3278426thrust24THRUST_300001_SM_1000_NS12placeholders2_2E:
	.zero		1
	.type		_ZN41_INTERNAL_b17076ee_4_k_cu_a116bdf7_3278424cuda3std3__45__cpo3endE,@object
	.size		_ZN41_INTERNAL_b17076ee_4_k_cu_a116bdf7_3278424cuda3std3__45__cpo3endE,(_ZN41_INTERNAL_b17076ee_4_k_cu_a116bdf7_3278424cuda3std6ranges3__45__cpo3endE - _ZN41_INTERNAL_b17076ee_4_k_cu_a116bdf7_3278424cuda3std3__45__cpo3endE)
_ZN41_INTERNAL_b17076ee_4_k_cu_a116bdf7_3278424cuda3std3__45__cpo3endE:
	.zero		1
	.type		_ZN41_INTERNAL_b17076ee_4_k_cu_a116bdf7_3278424cuda3std6ranges3__45__cpo3endE,@object
	.size		_ZN41_INTERNAL_b17076ee_4_k_cu_a116bdf7_3278424cuda3std6ranges3__45__cpo3endE,(_ZN41_INTERNAL_b17076ee_4_k_cu_a116bdf7_3278426thrust24THRUST_300001_SM_1000_NS12placeholders2_6E - _ZN41_INTERNAL_b17076ee_4_k_cu_a116bdf7_3278424cuda3std6ranges3__45__cpo3endE)
_ZN41_INTERNAL_b17076ee_4_k_cu_a116bdf7_3278424cuda3std6ranges3__45__cpo3endE:
	.zero		1
	.type		_ZN41_INTERNAL_b17076ee_4_k_cu_a116bdf7_3278426thrust24THRUST_300001_SM_1000_NS12placeholders2_6E,@object
	.size		_ZN41_INTERNAL_b17076ee_4_k_cu_a116bdf7_3278426thrust24THRUST_300001_SM_1000_NS12placeholders2_6E,(_ZN41_INTERNAL_b17076ee_4_k_cu_a116bdf7_3278424cuda3std3__45__cpo4rendE - _ZN41_INTERNAL_b17076ee_4_k_cu_a116bdf7_3278426thrust24THRUST_300001_SM_1000_NS12placeholders2_6E)
_ZN41_INTERNAL_b17076ee_4_k_cu_a116bdf7_3278426thrust24THRUST_300001_SM_1000_NS12placeholders2_6E:
	.zero		1
	.type		_ZN41_INTERNAL_b17076ee_4_k_cu_a116bdf7_3278424cuda3std3__45__cpo4rendE,@object
	.size		_ZN41_INTERNAL_b17076ee_4_k_cu_a116bdf7_3278424cuda3std3__45__cpo4rendE,(_ZN41_INTERNAL_b17076ee_4_k_cu_a116bdf7_3278424cuda3std6ranges3__45__cpo9iter_swapE - _ZN41_INTERNAL_b17076ee_4_k_cu_a116bdf7_3278424cuda3std3__45__cpo4rendE)
_ZN41_INTERNAL_b17076ee_4_k_cu_a116bdf7_3278424cuda3std3__45__cpo4rendE:
	.zero		1
	.type		_ZN41_INTERNAL_b17076ee_4_k_cu_a116bdf7_3278424cuda3std6ranges3__45__cpo9iter_swapE,@object
	.size		_ZN41_INTERNAL_b17076ee_4_k_cu_a116bdf7_3278424cuda3std6ranges3__45__cpo9iter_swapE,(_ZN41_INTERNAL_b17076ee_4_k_cu_a116bdf7_3278424cuda3std3__48unexpectE - _ZN41_INTERNAL_b17076ee_4_k_cu_a116bdf7_3278424cuda3std6ranges3__45__cpo9iter_swapE)
_ZN41_INTERNAL_b17076ee_4_k_cu_a116bdf7_3278424cuda3std6ranges3__45__cpo9iter_swapE:
	.zero		1
	.type		_ZN41_INTERNAL_b17076ee_4_k_cu_a116bdf7_3278424cuda3std3__48unexpectE,@object
	.size		_ZN41_INTERNAL_b17076ee_4_k_cu_a116bdf7_3278424cuda3std3__48unexpectE,(_ZN41_INTERNAL_b17076ee_4_k_cu_a116bdf7_3278426thrust24THRUST_300001_SM_1000_NS8cuda_cub3parE - _ZN41_INTERNAL_b17076ee_4_k_cu_a116bdf7_3278424cuda3std3__48unexpectE)
_ZN41_INTERNAL_b17076ee_4_k_cu_a116bdf7_3278424cuda3std3__48unexpectE:
	.zero		1
	.type		_ZN41_INTERNAL_b17076ee_4_k_cu_a116bdf7_3278426thrust24THRUST_300001_SM_1000_NS8cuda_cub3parE,@object
	.size		_ZN41_INTERNAL_b17076ee_4_k_cu_a116bdf7_3278426thrust24THRUST_300001_SM_1000_NS8cuda_cub3parE,(_ZN41_INTERNAL_b17076ee_4_k_cu_a116bdf7_3278426thrust24THRUST_300001_SM_1000_NS12placeholders2_4E - _ZN41_INTERNAL_b17076ee_4_k_cu_a116bdf7_3278426thrust24THRUST_300001_SM_1000_NS8cuda_cub3parE)
_ZN41_INTERNAL_b17076ee_4_k_cu_a116bdf7_3278426thrust24THRUST_300001_SM_1000_NS8cuda_cub3parE:
	.zero		1
	.type		_ZN41_INTERNAL_b17076ee_4_k_cu_a116bdf7_3278426thrust24THRUST_300001_SM_1000_NS12placeholders2_4E,@object
	.size		_ZN41_INTERNAL_b17076ee_4_k_cu_a116bdf7_3278426thrust24THRUST_300001_SM_1000_NS12placeholders2_4E,(_ZN41_INTERNAL_b17076ee_4_k_cu_a116bdf7_3278424cuda3std3__45__cpo4cendE - _ZN41_INTERNAL_b17076ee_4_k_cu_a116bdf7_3278426thrust24THRUST_300001_SM_1000_NS12placeholders2_4E)
_ZN41_INTERNAL_b17076ee_4_k_cu_a116bdf7_3278426thrust24THRUST_300001_SM_1000_NS12placeholders2_4E:
	.zero		1
	.type		_ZN41_INTERNAL_b17076ee_4_k_cu_a116bdf7_3278424cuda3std3__45__cpo4cendE,@object
	.size		_ZN41_INTERNAL_b17076ee_4_k_cu_a116bdf7_3278424cuda3std3__45__cpo4cendE,(_ZN41_INTERNAL_b17076ee_4_k_cu_a116bdf7_3278424cuda3std6ranges3__45__cpo4cendE - _ZN41_INTERNAL_b17076ee_4_k_cu_a116bdf7_3278424cuda3std3__45__cpo4cendE)
_ZN41_INTERNAL_b17076ee_4_k_cu_a116bdf7_3278424cuda3std3__45__cpo4cendE:
	.zero		1
	.type		_ZN41_INTERNAL_b17076ee_4_k_cu_a116bdf7_3278424cuda3std6ranges3__45__cpo4cendE,@object
	.size		_ZN41_INTERNAL_b17076ee_4_k_cu_a116bdf7_3278424cuda3std6ranges3__45__cpo4cendE,(_ZN41_INTERNAL_b17076ee_4_k_cu_a116bdf7_3278424cuda3std3__420unreachable_sentinelE - _ZN41_INTERNAL_b17076ee_4_k_cu_a116bdf7_3278424cuda3std6ranges3__45__cpo4cendE)
_ZN41_INTERNAL_b17076ee_4_k_cu_a116bdf7_3278424cuda3std6ranges3__45__cpo4cendE:
	.zero		1
	.type		_ZN41_INTERNAL_b17076ee_4_k_cu_a116bdf7_3278424cuda3std3__420unreachable_sentinelE,@object
	.size		_ZN41_INTERNAL_b17076ee_4_k_cu_a116bdf7_3278424cuda3std3__420unreachable_sentinelE,(_ZN41_INTERNAL_b17076ee_4_k_cu_a116bdf7_3278424cuda3std6ranges3__45__cpo5ssizeE - _ZN41_INTERNAL_b17076ee_4_k_cu_a116bdf7_3278424cuda3std3__420unreachable_sentinelE)
_ZN41_INTERNAL_b17076ee_4_k_cu_a116bdf7_3278424cuda3std3__420unreachable_sentinelE:
	.zero		1
	.type		_ZN41_INTERNAL_b17076ee_4_k_cu_a116bdf7_3278424cuda3std6ranges3__45__cpo5ssizeE,@object
	.size		_ZN41_INTERNAL_b17076ee_4_k_cu_a116bdf7_3278424cuda3std6ranges3__45__cpo5ssizeE,(_ZN41_INTERNAL_b17076ee_4_k_cu_a116bdf7_3278426thrust24THRUST_300001_SM_1000_NS12placeholders2_8E - _ZN41_INTERNAL_b17076ee_4_k_cu_a116bdf7_3278424cuda3std6ranges3__45__cpo5ssizeE)
_ZN41_INTERNAL_b17076ee_4_k_cu_a116bdf7_3278424cuda3std6ranges3__45__cpo5ssizeE:
	.zero		1
	.type		_ZN41_INTERNAL_b17076ee_4_k_cu_a116bdf7_3278426thrust24THRUST_300001_SM_1000_NS12placeholders2_8E,@object
	.size		_ZN41_INTERNAL_b17076ee_4_k_cu_a116bdf7_3278426thrust24THRUST_300001_SM_1000_NS12placeholders2_8E,(_ZN41_INTERNAL_b17076ee_4_k_cu_a116bdf7_3278424cuda3std3__45__cpo5crendE - _ZN41_INTERNAL_b17076ee_4_k_cu_a116bdf7_3278426thrust24THRUST_300001_SM_1000_NS12placeholders2_8E)
_ZN41_INTERNAL_b17076ee_4_k_cu_a116bdf7_3278426thrust24THRUST_300001_SM_1000_NS12placeholders2_8E:
	.zero		1
	.type		_ZN41_INTERNAL_b17076ee_4_k_cu_a116bdf7_3278424cuda3std3__45__cpo5crendE,@object
	.size		_ZN41_INTERNAL_b17076ee_4_k_cu_a116bdf7_3278424cuda3std3__45__cpo5crendE,(_ZN41_INTERNAL_b17076ee_4_k_cu_a116bdf7_3278424cuda3std6ranges3__45__cpo4prevE - _ZN41_INTERNAL_b17076ee_4_k_cu_a116bdf7_3278424cuda3std3__45__cpo5crendE)
_ZN41_INTERNAL_b17076ee_4_k_cu_a116bdf7_3278424cuda3std3__45__cpo5crendE:
	.zero		1
	.type		_ZN41_INTERNAL_b17076ee_4_k_cu_a116bdf7_3278424cuda3std6ranges3__45__cpo4prevE,@object
	.size		_ZN41_INTERNAL_b17076ee_4_k_cu_a116bdf7_3278424cuda3std6ranges3__45__cpo4prevE,(_ZN41_INTERNAL_b17076ee_4_k_cu_a116bdf7_3278424cuda3std6ranges3__45__cpo9iter_moveE - _ZN41_INTERNAL_b17076ee_4_k_cu_a116bdf7_3278424cuda3std6ranges3__45__cpo4prevE)
_ZN41_INTERNAL_b17076ee_4_k_cu_a116bdf7_3278424cuda3std6ranges3__45__cpo4prevE:
	.zero		1
	.type		_ZN41_INTERNAL_b17076ee_4_k_cu_a116bdf7_3278424cuda3std6ranges3__45__cpo9iter_moveE,@object
	.size		_ZN41_INTERNAL_b17076ee_4_k_cu_a116bdf7_3278424cuda3std6ranges3__45__cpo9iter_moveE,(_ZN41_INTERNAL_b17076ee_4_k_cu_a116bdf7_3278426thrust24THRUST_300001_SM_1000_NS6system6detail10sequential3seqE - _ZN41_INTERNAL_b17076ee_4_k_cu_a116bdf7_3278424cuda3std6ranges3__45__cpo9iter_moveE)
_ZN41_INTERNAL_b17076ee_4_k_cu_a116bdf7_3278424cuda3std6ranges3__45__cpo9iter_moveE:
	.zero		1
	.type		_ZN41_INTERNAL_b17076ee_4_k_cu_a116bdf7_3278426thrust24THRUST_300001_SM_1000_NS6system6detail10sequential3seqE,@object
	.size		_ZN41_INTERNAL_b17076ee_4_k_cu_a116bdf7_3278426thrust24THRUST_300001_SM_1000_NS6system6detail10sequential3seqE,(.L_31 - _ZN41_INTERNAL_b17076ee_4_k_cu_a116bdf7_3278426thrust24THRUST_300001_SM_1000_NS6system6detail10sequential3seqE)
_ZN41_INTERNAL_b17076ee_4_k_cu_a116bdf7_3278426thrust24THRUST_300001_SM_1000_NS6system6detail10sequential3seqE:
	.zero		1
.L_31:


//--------------------- .nv.constant0._ZN3cub18CUB_300001_SM_10006detail11EmptyKernelIvEEvv --------------------------
	.section	.nv.constant0._ZN3cub18CUB_300001_SM_10006detail11EmptyKernelIvEEvv,"a",@progbits
	.sectionflags	@""
	.align	4
.nv.constant0._ZN3cub18CUB_300001_SM_10006detail11EmptyKernelIvEEvv:
	.zero		896


//--------------------- SYMBOLS --------------------------

	.type		.nv.reservedSmem.offset0,@object
	.size		.nv.reservedSmem.offset0,0x4
